	.headerflags	@"EF_CUDA_TEXMODE_UNIFIED EF_CUDA_64BIT_ADDRESS EF_CUDA_ACCELERATORS EF_CUDA_SM90 EF_CUDA_VIRTUAL_SM(EF_CUDA_SM90)"
	.elftype	@"ET_EXEC"


//--------------------- .nv.info                  --------------------------
	.section	.nv.info,"",@"SHT_CUDA_INFO"
	.align	4


	//----- nvinfo : EIATTR_REGCOUNT
	.align		4
        /*0000*/ 	.byte	0x04, 0x2f
        /*0002*/ 	.short	(.L_2 - .L_1)
	.align		4
.L_1:
        /*0004*/ 	.word	index@(triton_poi_fused_add_div_exp_log_mul_pow_sub_sum_1)
        /*0008*/ 	.word	0x00000013


	//----- nvinfo : EIATTR_MIN_STACK_SIZE
	.align		4
.L_2:
        /*000c*/ 	.byte	0x04, 0x12
        /*000e*/ 	.short	(.L_4 - .L_3)
	.align		4
.L_3:
        /*0010*/ 	.word	index@(triton_poi_fused_add_div_exp_log_mul_pow_sub_sum_1)
        /*0014*/ 	.word	0x00000000


	//----- nvinfo : EIATTR_FRAME_SIZE
	.align		4
.L_4:
        /*0018*/ 	.byte	0x04, 0x11
        /*001a*/ 	.short	(.L_6 - .L_5)
	.align		4
.L_5:
        /*001c*/ 	.word	index@(triton_poi_fused_add_div_exp_log_mul_pow_sub_sum_1)
        /*0020*/ 	.word	0x00000000


	//----- nvinfo : EIATTR_MIN_STACK_SIZE
	.align		4
.L_6:
        /*0024*/ 	.byte	0x04, 0x12
        /*0026*/ 	.short	(.L_8 - .L_7)
	.align		4
.L_7:
        /*0028*/ 	.word	index@(triton_poi_fused_add_div_exp_log_mul_pow_sub_sum_1)
        /*002c*/ 	.word	0x00000000
.L_8:


//--------------------- .nv.info.triton_poi_fused_add_div_exp_log_mul_pow_sub_sum_1 --------------------------
	.section	.nv.info.triton_poi_fused_add_div_exp_log_mul_pow_sub_sum_1,"",@"SHT_CUDA_INFO"
	.sectionflags	@""
	.align	4


	//----- nvinfo : EIATTR_CUDA_API_VERSION
	.align		4
        /*0000*/ 	.byte	0x04, 0x37
        /*0002*/ 	.short	(.L_10 - .L_9)
.L_9:
        /*0004*/ 	.word	0x0000007c


	//----- nvinfo : EIATTR_KPARAM_INFO
	.align		4
.L_10:
        /*0008*/ 	.byte	0x04, 0x17
        /*000a*/ 	.short	(.L_12 - .L_11)
.L_11:
        /*000c*/ 	.word	0x00000000
        /*0010*/ 	.short	0x0004
        /*0012*/ 	.short	0x0020
        /*0014*/ 	.byte	0x00, 0xf0, 0x11, 0x00


	//----- nvinfo : EIATTR_KPARAM_INFO
	.align		4
.L_12:
        /*0018*/ 	.byte	0x04, 0x17
        /*001a*/ 	.short	(.L_14 - .L_13)
.L_13:
        /*001c*/ 	.word	0x00000000
        /*0020*/ 	.short	0x0003
        /*0022*/ 	.short	0x0018
        /*0024*/ 	.byte	0x00, 0xf4, 0x21, 0x00


	//----- nvinfo : EIATTR_KPARAM_INFO
	.align		4
.L_14:
        /*0028*/ 	.byte	0x04, 0x17
        /*002a*/ 	.short	(.L_16 - .L_15)
.L_15:
        /*002c*/ 	.word	0x00000000
        /*0030*/ 	.short	0x0002
        /*0032*/ 	.short	0x0010
        /*0034*/ 	.byte	0x00, 0xf4, 0x21, 0x00


	//----- nvinfo : EIATTR_KPARAM_INFO
	.align		4
.L_16:
        /*0038*/ 	.byte	0x04, 0x17
        /*003a*/ 	.short	(.L_18 - .L_17)
.L_17:
        /*003c*/ 	.word	0x00000000
        /*0040*/ 	.short	0x0001
        /*0042*/ 	.short	0x0008
        /*0044*/ 	.byte	0x00, 0xf4, 0x21, 0x00


	//----- nvinfo : EIATTR_KPARAM_INFO
	.align		4
.L_18:
        /*0048*/ 	.byte	0x04, 0x17
        /*004a*/ 	.short	(.L_20 - .L_19)
.L_19:
        /*004c*/ 	.word	0x00000000
        /*0050*/ 	.short	0x0000
        /*0052*/ 	.short	0x0000
        /*0054*/ 	.byte	0x00, 0xf4, 0x21, 0x00


	//----- nvinfo : EIATTR_SPARSE_MMA_MASK
	.align		4
.L_20:
        /*0058*/ 	.byte	0x03, 0x50
        /*005a*/ 	.short	0x0000


	//----- nvinfo : EIATTR_MAXREG_COUNT
	.align		4
        /*005c*/ 	.byte	0x03, 0x1b
        /*005e*/ 	.short	0x00ff


	//----- nvinfo : EIATTR_EXIT_INSTR_OFFSETS
	.align		4
        /*0060*/ 	.byte	0x04, 0x1c
        /*0062*/ 	.short	(.L_22 - .L_21)


	//   ....[0]....
.L_21:
        /*0064*/ 	.word	0x00000480


	//   ....[1]....
        /*0068*/ 	.word	0x000004a0


	//----- nvinfo : EIATTR_REQNTID
	.align		4
.L_22:
        /*006c*/ 	.byte	0x04, 0x10
        /*006e*/ 	.short	(.L_24 - .L_23)
.L_23:
        /*0070*/ 	.word	0x00000020
        /*0074*/ 	.word	0x00000001
        /*0078*/ 	.word	0x00000001


	//----- nvinfo : EIATTR_CBANK_PARAM_SIZE
	.align		4
.L_24:
        /*007c*/ 	.byte	0x03, 0x19
        /*007e*/ 	.short	0x0024


	//----- nvinfo : EIATTR_PARAM_CBANK
	.align		4
        /*0080*/ 	.byte	0x04, 0x0a
        /*0082*/ 	.short	(.L_26 - .L_25)
	.align		4
.L_25:
        /*0084*/ 	.word	index@(.nv.constant0.triton_poi_fused_add_div_exp_log_mul_pow_sub_sum_1)
        /*0088*/ 	.short	0x0210
        /*008a*/ 	.short	0x0024


	//----- nvinfo : EIATTR_SW_WAR
	.align		4
.L_26:
        /*008c*/ 	.byte	0x04, 0x36
        /*008e*/ 	.short	(.L_28 - .L_27)
.L_27:
        /*0090*/ 	.word	0x00000008
.L_28:


//--------------------- .nv.callgraph             --------------------------
	.section	.nv.callgraph,"",@"SHT_CUDA_CALLGRAPH"
	.align	4
	.sectionentsize	8
	.align		4
        /*0000*/ 	.word	0x00000000
	.align		4
        /*0004*/ 	.word	0xffffffff
	.align		4
        /*0008*/ 	.word	0x00000000
	.align		4
        /*000c*/ 	.word	0xfffffffe
	.align		4
        /*0010*/ 	.word	0x00000000
	.align		4
        /*0014*/ 	.word	0xfffffffd
	.align		4
        /*0018*/ 	.word	0x00000000
	.align		4
        /*001c*/ 	.word	0xfffffffc


//--------------------- .nv.constant4             --------------------------
	.section	.nv.constant4,"a",@progbits
	.align	8
	.align		8
.nv.constant4:
        /*0000*/ 	.dword	_$_str


//--------------------- .text.triton_poi_fused_add_div_exp_log_mul_pow_sub_sum_1 --------------------------
	.section	.text.triton_poi_fused_add_div_exp_log_mul_pow_sub_sum_1,"ax",@progbits
	.align	128
        .global         triton_poi_fused_add_div_exp_log_mul_pow_sub_sum_1
        .type           triton_poi_fused_add_div_exp_log_mul_pow_sub_sum_1,@function
        .size           triton_poi_fused_add_div_exp_log_mul_pow_sub_sum_1,(.L_x_1 - triton_poi_fused_add_div_exp_log_mul_pow_sub_sum_1)
        .other          triton_poi_fused_add_div_exp_log_mul_pow_sub_sum_1,@"STO_CUDA_ENTRY STV_DEFAULT"
triton_poi_fused_add_div_exp_log_mul_pow_sub_sum_1:
.text.triton_poi_fused_add_div_exp_log_mul_pow_sub_sum_1:
[----:B------:R-:W0:Y:S02]  /*0000*/  LDC R1, c[0x0][0x28] ;  /* 0x00000a00ff017b82 */ /* 0x000e240000000800 */
[----:B------:R-:W1:Y:S01]  /*0010*/  LDC.64 R2, c[0x0][0x218] ;  /* 0x00008600ff027b82 */ /* 0x000e620000000a00 */
[----:B------:R-:W-:-:S07]  /*0020*/  ULDC.64 UR4, c[0x0][0x208] ;  /* 0x0000820000047ab9 */ /* 0x000fce0000000a00 */
[----:B------:R-:W2:Y:S01]  /*0030*/  LDC.64 R6, c[0x0][0x220] ;  /* 0x00008800ff067b82 */ /* 0x000ea20000000a00 */
[----:B------:R-:W3:Y:S01]  /*0040*/  S2R R16, SR_TID.X ;  /* 0x0000000000107919 */ /* 0x000ee20000002100 */
[----:B------:R-:W4:Y:S06]  /*0050*/  S2R R9, SR_CTAID.X ;  /* 0x0000000000097919 */ /* 0x000f2c0000002500 */
[----:B------:R-:W5:Y:S01]  /*0060*/  LDC.64 R4, c[0x0][0x220] ;  /* 0x00008800ff047b82 */ /* 0x000f620000000a00 */
[----:B------:R-:W-:Y:S01]  /*0070*/  HFMA2.MMA R11, -RZ, RZ, 0, 0 ;  /* 0x00000000ff0b7435 */ /* 0x000fe200000001ff */
[----:B------:R-:W-:Y:S01]  /*0080*/  MOV R8, RZ ;  /* 0x000000ff00087202 */ /* 0x000fe20000000f00 */
[----:B------:R-:W-:Y:S01]  /*0090*/  ULDC.64 UR6, c[0x0][0x228] ;  /* 0x00008a0000067ab9 */ /* 0x000fe20000000a00 */
[----:B-1----:R1:W5:Y:S04]  /*00a0*/  LDG.E R10, desc[UR4][R2.64] ;  /* 0x00000004020a7981 */ /* 0x002368000c1e1900 */
[----:B--2---:R-:W2:Y:S01]  /*00b0*/  LDG.E R13, desc[UR4][R6.64+0x4] ;  /* 0x00000404060d7981 */ /* 0x004ea2000c1e1900 */
[----:B-1----:R-:W1:Y:S03]  /*00c0*/  LDC.64 R2, c[0x0][0x210] ;  /* 0x00008400ff027b82 */ /* 0x002e660000000a00 */
[----:B------:R-:W2:Y:S04]  /*00d0*/  LDG.E R12, desc[UR4][R6.64] ;  /* 0x00000004060c7981 */ /* 0x000ea8000c1e1900 */
[----:B------:R-:W2:Y:S04]  /*00e0*/  LDG.E R14, desc[UR4][R6.64+0x8] ;  /* 0x00000804060e7981 */ /* 0x000ea8000c1e1900 */
[----:B------:R-:W2:Y:S01]  /*00f0*/  LDG.E R15, desc[UR4][R6.64+0xc] ;  /* 0x00000c04060f7981 */ /* 0x000ea2000c1e1900 */
[----:B---3--:R-:W-:-:S04]  /*0100*/  LOP3.LUT R0, R16, 0x3, RZ, 0xc0, !PT ;  /* 0x0000000310007812 */ /* 0x008fc800078ec0ff */
[----:B----4-:R-:W-:-:S04]  /*0110*/  LEA R9, R9, R0, 0x2 ;  /* 0x0000000009097211 */ /* 0x010fc800078e10ff */
[C---:B------:R-:W-:Y:S01]  /*0120*/  ISETP.GE.AND P0, PT, R9.reuse, 0x4, PT ;  /* 0x000000040900780c */ /* 0x040fe20003f06270 */
[----:B-----5:R-:W-:-:S04]  /*0130*/  IMAD.WIDE R4, R9, 0x4, R4 ;  /* 0x0000000409047825 */ /* 0x020fc800078e0204 */
[----:B-1----:R-:W-:-:S08]  /*0140*/  IMAD.WIDE R2, R9, 0x4, R2 ;  /* 0x0000000409027825 */ /* 0x002fd000078e0202 */
[----:B------:R1:W3:Y:S04]  /*0150*/  @!P0 LDG.E R11, desc[UR4][R4.64] ;  /* 0x00000004040b8981 */ /* 0x0002e8000c1e1900 */
[----:B------:R4:W5:Y:S01]  /*0160*/  @!P0 LDG.E R8, desc[UR4][R2.64] ;  /* 0x0000000402088981 */ /* 0x000962000c1e1900 */
[----:B-1----:R-:W-:Y:S01]  /*0170*/  HFMA2.MMA R5, -RZ, RZ, 1.5048828125, 33.21875 ;  /* 0x3e055027ff057435 */ /* 0x002fe200000001ff */
[----:B------:R-:W-:-:S05]  /*0180*/  FMUL R0, R10, 1.4426950216293334961 ;  /* 0x3fb8aa3b0a007820 */ /* 0x000fca0000400000 */
[----:B------:R-:W-:Y:S01]  /*0190*/  FSETP.GEU.AND P0, PT, R0, -126, PT ;  /* 0xc2fc00000000780b */ /* 0x000fe20003f0e000 */
[----:B--2---:R-:W-:-:S04]  /*01a0*/  FMUL R13, R13, R13 ;  /* 0x0000000d0d0d7220 */ /* 0x004fc80000400000 */
[----:B------:R-:W-:-:S04]  /*01b0*/  FFMA R13, R12, R12, R13 ;  /* 0x0000000c0c0d7223 */ /* 0x000fc8000000000d */
[----:B------:R-:W-:-:S04]  /*01c0*/  FFMA R14, R14, R14, R13 ;  /* 0x0000000e0e0e7223 */ /* 0x000fc8000000000d */
[----:B------:R-:W-:Y:S01]  /*01d0*/  @!P0 FMUL R0, R0, 0.5 ;  /* 0x3f00000000008820 */ /* 0x000fe20000400000 */
[----:B------:R-:W-:-:S03]  /*01e0*/  FFMA R14, R15, R15, R14 ;  /* 0x0000000f0f0e7223 */ /* 0x000fc6000000000e */
[----:B------:R-:W1:Y:S02]  /*01f0*/  MUFU.EX2 R6, R0 ;  /* 0x0000000000067308 */ /* 0x000e640000000800 */
[C---:B------:R-:W-:Y:S02]  /*0200*/  FSETP.GT.AND P1, PT, |R14|.reuse, 8.50705917302346158658e+37, PT ;  /* 0x7e8000000e00780b */ /* 0x040fe40003f24200 */
[----:B------:R-:W-:Y:S01]  /*0210*/  FSETP.GEU.AND P2, PT, |R14|, 1.175494350822287508e-38, PT ;  /* 0x008000000e00780b */ /* 0x000fe20003f4e200 */
[----:B-1----:R-:W-:-:S10]  /*0220*/  @!P0 FMUL R6, R6, R6 ;  /* 0x0000000606068220 */ /* 0x002fd40000400000 */
[----:B------:R-:W-:Y:S01]  /*0230*/  @P1 FMUL R14, R14, 0.25 ;  /* 0x3e8000000e0e1820 */ /* 0x000fe20000400000 */
[----:B------:R-:W-:-:S03]  /*0240*/  FADD R6, R6, 1 ;  /* 0x3f80000006067421 */ /* 0x000fc60000000000 */
[----:B------:R-:W-:Y:S02]  /*0250*/  @!P2 FMUL R14, R14, 16777216 ;  /* 0x4b8000000e0ea820 */ /* 0x000fe40000400000 */
[----:B------:R-:W-:Y:S02]  /*0260*/  IADD3 R7, R6, -0x3f2aaaab, RZ ;  /* 0xc0d5555506077810 */ /* 0x000fe40007ffe0ff */
[----:B------:R-:W-:Y:S02]  /*0270*/  ISETP.GE.U32.AND P0, PT, R6, 0x7f800000, PT ;  /* 0x7f8000000600780c */ /* 0x000fe40003f06070 */
[----:B------:R-:W-:-:S04]  /*0280*/  LOP3.LUT R7, R7, 0xff800000, RZ, 0xc0, !PT ;  /* 0xff80000007077812 */ /* 0x000fc800078ec0ff */
[----:B------:R-:W-:Y:S02]  /*0290*/  IADD3 R4, R6, -R7, RZ ;  /* 0x8000000706047210 */ /* 0x000fe40007ffe0ff */
[----:B------:R-:W-:-:S03]  /*02a0*/  I2FP.F32.S32 R0, R7 ;  /* 0x0000000700007245 */ /* 0x000fc60000201400 */
[----:B------:R-:W-:Y:S02]  /*02b0*/  FADD R4, R4, -1 ;  /* 0xbf80000004047421 */ /* 0x000fe40000000000 */
[----:B------:R-:W-:Y:S02]  /*02c0*/  FFMA.FTZ R0, R0, 1.1920928955078125e-07, RZ ;  /* 0x3400000000007823 */ /* 0x000fe400000100ff */
[----:B----4-:R-:W-:Y:S01]  /*02d0*/  FFMA.FTZ R3, R4, -R5, 0.14084610342979431152 ;  /* 0x3e1039f604037423 */ /* 0x010fe20000010805 */
[----:B------:R-:W-:-:S03]  /*02e0*/  @P0 MOV R5, 0x7f800000 ;  /* 0x7f80000000050802 */ /* 0x000fc60000000f00 */
[----:B------:R-:W-:-:S04]  /*02f0*/  FFMA.FTZ R3, R4, R3, -0.12148627638816833496 ;  /* 0xbdf8cdcc04037423 */ /* 0x000fc80000010003 */
[----:B------:R-:W-:-:S04]  /*0300*/  FFMA.FTZ R3, R4, R3, 0.13980610668659210205 ;  /* 0x3e0f295504037423 */ /* 0x000fc80000010003 */
[----:B------:R-:W-:-:S04]  /*0310*/  FFMA.FTZ R3, R4, R3, -0.16684235632419586182 ;  /* 0xbe2ad8b904037423 */ /* 0x000fc80000010003 */
[----:B------:R-:W-:-:S04]  /*0320*/  FFMA.FTZ R3, R4, R3, 0.20012299716472625732 ;  /* 0x3e4ced0b04037423 */ /* 0x000fc80000010003 */
[----:B------:R-:W-:-:S04]  /*0330*/  FFMA.FTZ R3, R4, R3, -0.24999669194221496582 ;  /* 0xbe7fff2204037423 */ /* 0x000fc80000010003 */
[----:B------:R-:W-:-:S04]  /*0340*/  FFMA.FTZ R3, R4, R3, 0.33333182334899902344 ;  /* 0x3eaaaa7804037423 */ /* 0x000fc80000010003 */
[----:B------:R-:W-:-:S04]  /*0350*/  FFMA.FTZ R3, R4, R3, -0.5 ;  /* 0xbf00000004037423 */ /* 0x000fc80000010003 */
[----:B------:R-:W-:-:S04]  /*0360*/  FMUL R3, R4, R3 ;  /* 0x0000000304037220 */ /* 0x000fc80000400000 */
[----:B------:R-:W-:-:S04]  /*0370*/  FFMA.FTZ R3, R4, R3, R4 ;  /* 0x0000000304037223 */ /* 0x000fc80000010004 */
[----:B------:R-:W-:Y:S01]  /*0380*/  FFMA.FTZ R0, R0, 0.69314718246459960938, R3 ;  /* 0x3f31721800007823 */ /* 0x000fe20000010003 */
[C---:B------:R-:W-:Y:S01]  /*0390*/  @P0 FFMA.FTZ R0, R6.reuse, R5, +INF ;  /* 0x7f80000006000423 */ /* 0x040fe20000010005 */
[----:B------:R-:W-:Y:S01]  /*03a0*/  FSETP.NEU.AND P0, PT, R6, RZ, PT ;  /* 0x000000ff0600720b */ /* 0x000fe20003f0d000 */
[----:B------:R-:W5:Y:S02]  /*03b0*/  MUFU.RCP R5, R14 ;  /* 0x0000000e00057308 */ /* 0x000f640000001000 */
[----:B------:R-:W-:-:S05]  /*03c0*/  FADD R0, R0, -1 ;  /* 0xbf80000000007421 */ /* 0x000fca0000000000 */
[----:B------:R-:W-:Y:S02]  /*03d0*/  FSEL R3, R0, -INF , P0 ;  /* 0xff80000000037808 */ /* 0x000fe40000000000 */
[----:B------:R-:W-:Y:S02]  /*03e0*/  LOP3.LUT P0, RZ, R16, 0x1c, RZ, 0xc0, !PT ;  /* 0x0000001c10ff7812 */ /* 0x000fe4000780c0ff */
[----:B------:R-:W-:Y:S01]  /*03f0*/  SHF.R.S32.HI R0, RZ, 0x1f, R9 ;  /* 0x0000001fff007819 */ /* 0x000fe20000011409 */
[----:B------:R-:W-:Y:S01]  /*0400*/  FADD R10, -R10, R3 ;  /* 0x000000030a0a7221 */ /* 0x000fe20000000100 */
[----:B------:R-:W-:-:S03]  /*0410*/  ISETP.LT.AND P0, PT, R9, 0x4, !P0 ;  /* 0x000000040900780c */ /* 0x000fc60004701270 */
[----:B---3--:R-:W-:-:S04]  /*0420*/  FMUL R11, R10, R11 ;  /* 0x0000000b0a0b7220 */ /* 0x008fc80000400000 */
[----:B------:R-:W-:Y:S01]  /*0430*/  @P1 FMUL R11, R11, 0.25 ;  /* 0x3e8000000b0b1820 */ /* 0x000fe20000400000 */
[----:B------:R-:W-:-:S03]  /*0440*/  LEA R2, P1, R9, UR6, 0x2 ;  /* 0x0000000609027c11 */ /* 0x000fc6000f8210ff */
[----:B------:R-:W-:Y:S01]  /*0450*/  @!P2 FMUL R11, R11, 16777216 ;  /* 0x4b8000000b0ba820 */ /* 0x000fe20000400000 */
[----:B------:R-:W-:-:S03]  /*0460*/  LEA.HI.X R3, R9, UR7, R0, 0x2, P1 ;  /* 0x0000000709037c11 */ /* 0x000fc600088f1400 */
[----:B-----5:R-:W-:Y:S01]  /*0470*/  FFMA R5, R5, R11, R8 ;  /* 0x0000000b05057223 */ /* 0x020fe20000000008 */
[----:B------:R-:W-:Y:S06]  /*0480*/  @!P0 EXIT ;  /* 0x000000000000894d */ /* 0x000fec0003800000 */
[----:B------:R-:W-:Y:S01]  /*0490*/  STG.E desc[UR4][R2.64], R5 ;  /* 0x0000000502007986 */ /* 0x000fe2000c101904 */
[----:B------:R-:W-:Y:S05]  /*04a0*/  EXIT ;  /* 0x000000000000794d */ /* 0x000fea0003800000 */
.L_x_0:
[----:B------:R-:W-:-:S00]  /*04b0*/  BRA `(.L_x_0) ;  /* 0xfffffffc00fc7947 */ /* 0x000fc0000383ffff */
[----:B------:R-:W-:-:S00]  /*04c0*/  NOP ;  /* 0x0000000000007918 */ /* 0x000fc00000000000 */
        /* <DEDUP_REMOVED lines=11> */
.L_x_1:


//--------------------- .nv.global.init           --------------------------
	.section	.nv.global.init,"aw",@progbits
.nv.global.init:
	.type		_$_str,@object
	.size		_$_str,(.L_0 - _$_str)
_$_str:
        /*0000*/ 	.byte	0x5f, 0x5f, 0x43, 0x55, 0x44, 0x41, 0x5f, 0x46, 0x54, 0x5a, 0x00
.L_0:


//--------------------- .nv.constant0.triton_poi_fused_add_div_exp_log_mul_pow_sub_sum_1 --------------------------
	.section	.nv.constant0.triton_poi_fused_add_div_exp_log_mul_pow_sub_sum_1,"a",@progbits
	.sectionflags	@""
	.align	4
.nv.constant0.triton_poi_fused_add_div_exp_log_mul_pow_sub_sum_1:
	.zero		564
